//
// Generated by NVIDIA NVVM Compiler
//
// Compiler Build ID: CL-36424714
// Cuda compilation tools, release 13.0, V13.0.88
// Based on NVVM 20.0.0
//

.version 9.0
.target sm_100
.address_size 64

.const .align 8 .u64 schsfirst;
.const .align 8 .u64 zm;

.entry _Z8gpuMain2v()
{


	ret;

}


// ===== COMPILED SASS (sm_100) =====

	.target	sm_100

	.elftype	@"ET_EXEC"


//--------------------- .note.nv.tkinfo           --------------------------
	.section	.note.nv.tkinfo,"",@"SHT_NOTE"
	.sectionflags	@"SHF_NOTE_NV_TKINFO"
	.tkinfo
        /*0018*/ 	.word	0x00000002
        /*0030*/ 	.string	""
        /*0030*/ 	.string	"ptxas"
        /*0030*/ 	.string	"Cuda compilation tools, release 13.0, V13.0.88"
        /*0030*/ 	.string	"Build cuda_13.0.r13.0/compiler.36424714_0"
        /*0030*/ 	.string	"-arch sm_100 -m 64 "



//--------------------- .note.nv.cuinfo           --------------------------
	.section	.note.nv.cuinfo,"",@"SHT_NOTE"
	.sectionflags	@"SHF_NOTE_NV_CUINFO"
        /*0018*/ 	.short	0x0002
        /*001a*/ 	.short	0x0064
        /*001c*/ 	.short	0x0082
	.zero		2


//--------------------- .nv.info                  --------------------------
	.section	.nv.info,"",@"SHT_CUDA_INFO"
	.align	4


	//----- nvinfo : EIATTR_REGCOUNT
	.align		4
        /*0000*/ 	.byte	0x04, 0x2f
        /*0002*/ 	.short	(.L_3 - .L_2)
	.align		4
.L_2:
        /*0004*/ 	.word	index@(_Z8gpuMain2v)
        /*0008*/ 	.word	0x00000004


	//----- nvinfo : EIATTR_FRAME_SIZE
	.align		4
.L_3:
        /*000c*/ 	.byte	0x04, 0x11
        /*000e*/ 	.short	(.L_5 - .L_4)
	.align		4
.L_4:
        /*0010*/ 	.word	index@(_Z8gpuMain2v)
        /*0014*/ 	.word	0x00000000


	//----- nvinfo : EIATTR_MIN_STACK_SIZE
	.align		4
.L_5:
        /*0018*/ 	.byte	0x04, 0x12
        /*001a*/ 	.short	(.L_7 - .L_6)
	.align		4
.L_6:
        /*001c*/ 	.word	index@(_Z8gpuMain2v)
        /*0020*/ 	.word	0x00000000
.L_7:


//--------------------- .nv.compat                --------------------------
	.section	.nv.compat,"",@"SHT_CUDA_COMPAT_INFO"
	.align	4
        /*0000*/ 	.byte	0x02, 0x09, 0x00, 0x00, 0x02, 0x02, 0x01, 0x00, 0x02, 0x05, 0x05, 0x00, 0x03, 0x07, 0x01, 0x01
        /*0010*/ 	.byte	0x02, 0x03, 0x00, 0x00, 0x02, 0x06, 0x01, 0x00, 0x04, 0x0b, 0x08, 0x00, 0x09, 0x00, 0x00, 0x00
        /*0020*/ 	.byte	0x00, 0x00, 0x00, 0x00


//--------------------- .nv.info._Z8gpuMain2v     --------------------------
	.section	.nv.info._Z8gpuMain2v,"",@"SHT_CUDA_INFO"
	.sectionflags	@""
	.align	4


	//----- nvinfo : EIATTR_CUDA_API_VERSION
	.align		4
        /*0000*/ 	.byte	0x04, 0x37
        /*0002*/ 	.short	(.L_9 - .L_8)
.L_8:
        /*0004*/ 	.word	0x00000082


	//----- nvinfo : EIATTR_SPARSE_MMA_MASK
	.align		4
.L_9:
        /*0008*/ 	.byte	0x03, 0x50
        /*000a*/ 	.short	0x0000


	//----- nvinfo : EIATTR_MAXREG_COUNT
	.align		4
        /*000c*/ 	.byte	0x03, 0x1b
        /*000e*/ 	.short	0x00ff


	//----- nvinfo : EIATTR_MERCURY_ISA_VERSION
	.align		4
        /*0010*/ 	.byte	0x03, 0x5f
        /*0012*/ 	.short	0x0101


	//----- nvinfo : EIATTR_VRC_CTA_INIT_COUNT
	.align		4
        /*0014*/ 	.byte	0x02, 0x4a
	.zero		1
	.zero		1


	//----- nvinfo : EIATTR_EXIT_INSTR_OFFSETS
	.align		4
        /*0018*/ 	.byte	0x04, 0x1c
        /*001a*/ 	.short	(.L_11 - .L_10)


	//   ....[0]....
.L_10:
        /*001c*/ 	.word	0x00000010


	//----- nvinfo : EIATTR_SW_WAR
	.align		4
.L_11:
        /*0020*/ 	.byte	0x04, 0x36
        /*0022*/ 	.short	(.L_13 - .L_12)
.L_12:
        /*0024*/ 	.word	0x00000008
.L_13:


//--------------------- .nv.callgraph             --------------------------
	.section	.nv.callgraph,"",@"SHT_CUDA_CALLGRAPH"
	.align	4
	.sectionentsize	8
	.align		4
        /*0000*/ 	.word	0x00000000
	.align		4
        /*0004*/ 	.word	0xffffffff
	.align		4
        /*0008*/ 	.word	0x00000000
	.align		4
        /*000c*/ 	.word	0xfffffffe
	.align		4
        /*0010*/ 	.word	0x00000000
	.align		4
        /*0014*/ 	.word	0xfffffffd
	.align		4
        /*0018*/ 	.word	0x00000000
	.align		4
        /*001c*/ 	.word	0xfffffffc


//--------------------- .nv.constant3             --------------------------
	.section	.nv.constant3,"a",@progbits
	.align	8
.nv.constant3:
	.type		schsfirst,@object
	.size		schsfirst,(zm - schsfirst)
schsfirst:
	.zero		8
	.type		zm,@object
	.size		zm,(.L_1 - zm)
zm:
	.zero		8
.L_1:


//--------------------- .text._Z8gpuMain2v        --------------------------
	.section	.text._Z8gpuMain2v,"ax",@progbits
	.align	128
.text._Z8gpuMain2v:
        .type           _Z8gpuMain2v,@function
        .size           _Z8gpuMain2v,(.L_x_1 - _Z8gpuMain2v)
        .other          _Z8gpuMain2v,@"STO_CUDA_ENTRY STV_DEFAULT"
_Z8gpuMain2v:
[----:B------:R-:W-:Y:S01]  /*0000*/  LDC R1, c[0x0][0x37c] ;  /* 0x0000df00ff017b82 */ /* 0x000fe20000000800 */
[----:B------:R-:W-:Y:S05]  /*0010*/  EXIT ;  /* 0x000000000000794d */ /* 0x000fea0003800000 */
.L_x_0:
[----:B------:R-:W-:-:S00]  /*0020*/  BRA `(.L_x_0) ;  /* 0xfffffffc00fc7947 */ /* 0x000fc0000383ffff */
[----:B------:R-:W-:-:S00]  /*0030*/  NOP ;  /* 0x0000000000007918 */ /* 0x000fc00000000000 */
        /* <DEDUP_REMOVED lines=12> */
.L_x_1:


//--------------------- .nv.shared.reserved.0     --------------------------
	.section	.nv.shared.reserved.0,"aw",@nobits
	.weak		__nv_reservedSMEM_offset_0_alias
	.size		__nv_reservedSMEM_offset_0_alias, 0, 64
	.other		__nv_reservedSMEM_offset_0_alias,@"STO_CUDA_RESERVED_SHARED STV_DEFAULT"
__nv_reservedSMEM_offset_0_alias:
	.zero		0
	.zero		64


//--------------------- .nv.constant0._Z8gpuMain2v --------------------------
	.section	.nv.constant0._Z8gpuMain2v,"a",@progbits
	.sectionflags	@""
	.align	4
.nv.constant0._Z8gpuMain2v:
	.zero		896


//--------------------- SYMBOLS --------------------------

	.type		.nv.reservedSmem.offset0,@object
	.size		.nv.reservedSmem.offset0,0x4
